//
// Generated by NVIDIA NVVM Compiler
//
// Compiler Build ID: CL-36424714
// Cuda compilation tools, release 13.0, V13.0.88
// Based on NVVM 20.0.0
//

.version 9.0
.target sm_100
.address_size 64

	// .globl	_Z10matrixMultPiS_S_i

.visible .entry _Z10matrixMultPiS_S_i(
	.param .u64 .ptr .align 1 _Z10matrixMultPiS_S_i_param_0,
	.param .u64 .ptr .align 1 _Z10matrixMultPiS_S_i_param_1,
	.param .u64 .ptr .align 1 _Z10matrixMultPiS_S_i_param_2,
	.param .u32 _Z10matrixMultPiS_S_i_param_3
)
{
	.reg .pred 	%p<10>;
	.reg .b32 	%r<107>;
	.reg .b64 	%rd<67>;

	ld.param.u64 	%rd14, [_Z10matrixMultPiS_S_i_param_0];
	ld.param.u64 	%rd15, [_Z10matrixMultPiS_S_i_param_1];
	ld.param.u32 	%r31, [_Z10matrixMultPiS_S_i_param_3];
	cvta.to.global.u64 	%rd1, %rd15;
	cvta.to.global.u64 	%rd2, %rd14;
	mov.u32 	%r32, %tid.x;
	mov.u32 	%r33, %ntid.x;
	mov.u32 	%r34, %ctaid.x;
	mad.lo.s32 	%r1, %r33, %r34, %r32;
	mov.u32 	%r35, %tid.y;
	mov.u32 	%r36, %ntid.y;
	mov.u32 	%r37, %ctaid.y;
	mad.lo.s32 	%r38, %r36, %r37, %r35;
	max.s32 	%r39, %r1, %r38;
	setp.ge.s32 	%p1, %r39, %r31;
	@%p1 bra 	$L__BB0_13;
	mul.lo.s32 	%r3, %r31, %r38;
	and.b32  	%r4, %r31, 7;
	setp.lt.u32 	%p2, %r31, 8;
	mov.b32 	%r106, 0;
	mov.u32 	%r102, %r106;
	@%p2 bra 	$L__BB0_4;
	and.b32  	%r102, %r31, 2147483640;
	neg.s32 	%r95, %r102;
	mul.wide.s32 	%rd16, %r31, 4;
	add.s64 	%rd3, %rd1, %rd16;
	shl.b32 	%r7, %r31, 3;
	mul.wide.s32 	%rd17, %r31, 8;
	add.s64 	%rd4, %rd1, %rd17;
	mul.wide.s32 	%rd18, %r31, 12;
	add.s64 	%rd5, %rd1, %rd18;
	mul.wide.s32 	%rd19, %r31, 16;
	add.s64 	%rd6, %rd1, %rd19;
	mul.wide.s32 	%rd20, %r31, 20;
	add.s64 	%rd7, %rd1, %rd20;
	mul.wide.s32 	%rd21, %r31, 24;
	add.s64 	%rd8, %rd1, %rd21;
	mul.wide.s32 	%rd22, %r31, 28;
	add.s64 	%rd9, %rd1, %rd22;
	mul.wide.u32 	%rd23, %r3, 4;
	add.s64 	%rd24, %rd23, %rd2;
	add.s64 	%rd66, %rd24, 16;
	mov.b32 	%r106, 0;
	mov.u32 	%r94, %r1;
$L__BB0_3:
	.pragma "nounroll";
	mul.wide.s32 	%rd25, %r94, 4;
	add.s64 	%rd26, %rd3, %rd25;
	add.s64 	%rd27, %rd4, %rd25;
	add.s64 	%rd28, %rd5, %rd25;
	add.s64 	%rd29, %rd6, %rd25;
	add.s64 	%rd30, %rd7, %rd25;
	add.s64 	%rd31, %rd8, %rd25;
	add.s64 	%rd32, %rd9, %rd25;
	add.s64 	%rd33, %rd1, %rd25;
	ld.global.u32 	%r43, [%rd66+-16];
	ld.global.u32 	%r44, [%rd33];
	mad.lo.s32 	%r45, %r44, %r43, %r106;
	ld.global.u32 	%r46, [%rd66+-12];
	ld.global.u32 	%r47, [%rd26];
	mad.lo.s32 	%r48, %r47, %r46, %r45;
	ld.global.u32 	%r49, [%rd66+-8];
	ld.global.u32 	%r50, [%rd27];
	mad.lo.s32 	%r51, %r50, %r49, %r48;
	ld.global.u32 	%r52, [%rd66+-4];
	ld.global.u32 	%r53, [%rd28];
	mad.lo.s32 	%r54, %r53, %r52, %r51;
	ld.global.u32 	%r55, [%rd66];
	ld.global.u32 	%r56, [%rd29];
	mad.lo.s32 	%r57, %r56, %r55, %r54;
	ld.global.u32 	%r58, [%rd66+4];
	ld.global.u32 	%r59, [%rd30];
	mad.lo.s32 	%r60, %r59, %r58, %r57;
	ld.global.u32 	%r61, [%rd66+8];
	ld.global.u32 	%r62, [%rd31];
	mad.lo.s32 	%r63, %r62, %r61, %r60;
	ld.global.u32 	%r64, [%rd66+12];
	ld.global.u32 	%r65, [%rd32];
	mad.lo.s32 	%r106, %r65, %r64, %r63;
	add.s32 	%r95, %r95, 8;
	add.s32 	%r94, %r94, %r7;
	add.s64 	%rd66, %rd66, 32;
	setp.ne.s32 	%p3, %r95, 0;
	@%p3 bra 	$L__BB0_3;
$L__BB0_4:
	setp.eq.s32 	%p4, %r4, 0;
	@%p4 bra 	$L__BB0_12;
	and.b32  	%r17, %r31, 3;
	setp.lt.u32 	%p5, %r4, 4;
	@%p5 bra 	$L__BB0_7;
	add.s32 	%r67, %r102, %r3;
	mul.wide.u32 	%rd34, %r67, 4;
	add.s64 	%rd35, %rd2, %rd34;
	ld.global.u32 	%r68, [%rd35];
	mad.lo.s32 	%r69, %r102, %r31, %r1;
	mul.wide.s32 	%rd36, %r69, 4;
	add.s64 	%rd37, %rd1, %rd36;
	ld.global.u32 	%r70, [%rd37];
	mad.lo.s32 	%r71, %r70, %r68, %r106;
	cvt.u64.u32 	%rd38, %r3;
	cvt.u64.u32 	%rd39, %r102;
	add.s64 	%rd40, %rd39, %rd38;
	shl.b64 	%rd41, %rd40, 2;
	add.s64 	%rd42, %rd2, %rd41;
	ld.global.u32 	%r72, [%rd42+4];
	mul.wide.s32 	%rd43, %r31, 4;
	add.s64 	%rd44, %rd37, %rd43;
	ld.global.u32 	%r73, [%rd44];
	mad.lo.s32 	%r74, %r73, %r72, %r71;
	ld.global.u32 	%r75, [%rd42+8];
	add.s64 	%rd45, %rd44, %rd43;
	ld.global.u32 	%r76, [%rd45];
	mad.lo.s32 	%r77, %r76, %r75, %r74;
	ld.global.u32 	%r78, [%rd42+12];
	add.s64 	%rd46, %rd45, %rd43;
	ld.global.u32 	%r79, [%rd46];
	mad.lo.s32 	%r106, %r79, %r78, %r77;
	add.s32 	%r102, %r102, 4;
$L__BB0_7:
	setp.eq.s32 	%p6, %r17, 0;
	@%p6 bra 	$L__BB0_12;
	setp.eq.s32 	%p7, %r17, 1;
	@%p7 bra 	$L__BB0_10;
	add.s32 	%r81, %r102, %r3;
	mul.wide.u32 	%rd47, %r81, 4;
	add.s64 	%rd48, %rd2, %rd47;
	ld.global.u32 	%r82, [%rd48];
	mad.lo.s32 	%r83, %r102, %r31, %r1;
	mul.wide.s32 	%rd49, %r83, 4;
	add.s64 	%rd50, %rd1, %rd49;
	ld.global.u32 	%r84, [%rd50];
	mad.lo.s32 	%r85, %r84, %r82, %r106;
	cvt.u64.u32 	%rd51, %r3;
	cvt.u64.u32 	%rd52, %r102;
	add.s64 	%rd53, %rd52, %rd51;
	shl.b64 	%rd54, %rd53, 2;
	add.s64 	%rd55, %rd2, %rd54;
	ld.global.u32 	%r86, [%rd55+4];
	mul.wide.s32 	%rd56, %r31, 4;
	add.s64 	%rd57, %rd50, %rd56;
	ld.global.u32 	%r87, [%rd57];
	mad.lo.s32 	%r106, %r87, %r86, %r85;
	add.s32 	%r102, %r102, 2;
$L__BB0_10:
	and.b32  	%r88, %r31, 1;
	setp.eq.b32 	%p8, %r88, 1;
	not.pred 	%p9, %p8;
	@%p9 bra 	$L__BB0_12;
	add.s32 	%r89, %r102, %r3;
	mul.wide.u32 	%rd58, %r89, 4;
	add.s64 	%rd59, %rd2, %rd58;
	ld.global.u32 	%r90, [%rd59];
	mad.lo.s32 	%r91, %r102, %r31, %r1;
	mul.wide.s32 	%rd60, %r91, 4;
	add.s64 	%rd61, %rd1, %rd60;
	ld.global.u32 	%r92, [%rd61];
	mad.lo.s32 	%r106, %r92, %r90, %r106;
$L__BB0_12:
	ld.param.u64 	%rd65, [_Z10matrixMultPiS_S_i_param_2];
	add.s32 	%r93, %r3, %r1;
	cvta.to.global.u64 	%rd62, %rd65;
	mul.wide.s32 	%rd63, %r93, 4;
	add.s64 	%rd64, %rd62, %rd63;
	st.global.u32 	[%rd64], %r106;
$L__BB0_13:
	ret;

}


// ===== COMPILED SASS (sm_100) =====

	.target	sm_100

	.elftype	@"ET_EXEC"


//--------------------- .note.nv.tkinfo           --------------------------
	.section	.note.nv.tkinfo,"",@"SHT_NOTE"
	.sectionflags	@"SHF_NOTE_NV_TKINFO"
	.tkinfo
        /*0018*/ 	.word	0x00000002
        /*0030*/ 	.string	""
        /*0030*/ 	.string	"ptxas"
        /*0030*/ 	.string	"Cuda compilation tools, release 13.0, V13.0.88"
        /*0030*/ 	.string	"Build cuda_13.0.r13.0/compiler.36424714_0"
        /*0030*/ 	.string	"-arch sm_100 -m 64 "



//--------------------- .note.nv.cuinfo           --------------------------
	.section	.note.nv.cuinfo,"",@"SHT_NOTE"
	.sectionflags	@"SHF_NOTE_NV_CUINFO"
        /*0018*/ 	.short	0x0002
        /*001a*/ 	.short	0x0064
        /*001c*/ 	.short	0x0082
	.zero		2


//--------------------- .nv.info                  --------------------------
	.section	.nv.info,"",@"SHT_CUDA_INFO"
	.align	4


	//----- nvinfo : EIATTR_REGCOUNT
	.align		4
        /*0000*/ 	.byte	0x04, 0x2f
        /*0002*/ 	.short	(.L_1 - .L_0)
	.align		4
.L_0:
        /*0004*/ 	.word	index@(_Z10matrixMultPiS_S_i)
        /*0008*/ 	.word	0x0000001e


	//----- nvinfo : EIATTR_FRAME_SIZE
	.align		4
.L_1:
        /*000c*/ 	.byte	0x04, 0x11
        /*000e*/ 	.short	(.L_3 - .L_2)
	.align		4
.L_2:
        /*0010*/ 	.word	index@(_Z10matrixMultPiS_S_i)
        /*0014*/ 	.word	0x00000000


	//----- nvinfo : EIATTR_MIN_STACK_SIZE
	.align		4
.L_3:
        /*0018*/ 	.byte	0x04, 0x12
        /*001a*/ 	.short	(.L_5 - .L_4)
	.align		4
.L_4:
        /*001c*/ 	.word	index@(_Z10matrixMultPiS_S_i)
        /*0020*/ 	.word	0x00000000
.L_5:


//--------------------- .nv.compat                --------------------------
	.section	.nv.compat,"",@"SHT_CUDA_COMPAT_INFO"
	.align	4
        /*0000*/ 	.byte	0x02, 0x09, 0x00, 0x00, 0x02, 0x02, 0x01, 0x00, 0x02, 0x05, 0x05, 0x00, 0x03, 0x07, 0x01, 0x01
        /*0010*/ 	.byte	0x02, 0x03, 0x00, 0x00, 0x02, 0x06, 0x01, 0x00, 0x04, 0x0b, 0x08, 0x00, 0x09, 0x00, 0x00, 0x00
        /*0020*/ 	.byte	0x00, 0x00, 0x00, 0x00


//--------------------- .nv.info._Z10matrixMultPiS_S_i --------------------------
	.section	.nv.info._Z10matrixMultPiS_S_i,"",@"SHT_CUDA_INFO"
	.sectionflags	@""
	.align	4


	//----- nvinfo : EIATTR_CUDA_API_VERSION
	.align		4
        /*0000*/ 	.byte	0x04, 0x37
        /*0002*/ 	.short	(.L_7 - .L_6)
.L_6:
        /*0004*/ 	.word	0x00000082


	//----- nvinfo : EIATTR_KPARAM_INFO
	.align		4
.L_7:
        /*0008*/ 	.byte	0x04, 0x17
        /*000a*/ 	.short	(.L_9 - .L_8)
.L_8:
        /*000c*/ 	.word	0x00000000
        /*0010*/ 	.short	0x0003
        /*0012*/ 	.short	0x0018
        /*0014*/ 	.byte	0x00, 0xf0, 0x11, 0x00


	//----- nvinfo : EIATTR_KPARAM_INFO
	.align		4
.L_9:
        /*0018*/ 	.byte	0x04, 0x17
        /*001a*/ 	.short	(.L_11 - .L_10)
.L_10:
        /*001c*/ 	.word	0x00000000
        /*0020*/ 	.short	0x0002
        /*0022*/ 	.short	0x0010
        /*0024*/ 	.byte	0x00, 0xf5, 0x21, 0x00


	//----- nvinfo : EIATTR_KPARAM_INFO
	.align		4
.L_11:
        /*0028*/ 	.byte	0x04, 0x17
        /*002a*/ 	.short	(.L_13 - .L_12)
.L_12:
        /*002c*/ 	.word	0x00000000
        /*0030*/ 	.short	0x0001
        /*0032*/ 	.short	0x0008
        /*0034*/ 	.byte	0x00, 0xf5, 0x21, 0x00


	//----- nvinfo : EIATTR_KPARAM_INFO
	.align		4
.L_13:
        /*0038*/ 	.byte	0x04, 0x17
        /*003a*/ 	.short	(.L_15 - .L_14)
.L_14:
        /*003c*/ 	.word	0x00000000
        /*0040*/ 	.short	0x0000
        /*0042*/ 	.short	0x0000
        /*0044*/ 	.byte	0x00, 0xf5, 0x21, 0x00


	//----- nvinfo : EIATTR_SPARSE_MMA_MASK
	.align		4
.L_15:
        /*0048*/ 	.byte	0x03, 0x50
        /*004a*/ 	.short	0x0000


	//----- nvinfo : EIATTR_MAXREG_COUNT
	.align		4
        /*004c*/ 	.byte	0x03, 0x1b
        /*004e*/ 	.short	0x00ff


	//----- nvinfo : EIATTR_MERCURY_ISA_VERSION
	.align		4
        /*0050*/ 	.byte	0x03, 0x5f
        /*0052*/ 	.short	0x0101


	//----- nvinfo : EIATTR_VRC_CTA_INIT_COUNT
	.align		4
        /*0054*/ 	.byte	0x02, 0x4a
	.zero		1
	.zero		1


	//----- nvinfo : EIATTR_EXIT_INSTR_OFFSETS
	.align		4
        /*0058*/ 	.byte	0x04, 0x1c
        /*005a*/ 	.short	(.L_17 - .L_16)


	//   ....[0]....
.L_16:
        /*005c*/ 	.word	0x000000c0


	//   ....[1]....
        /*0060*/ 	.word	0x00000a90


	//----- nvinfo : EIATTR_CBANK_PARAM_SIZE
	.align		4
.L_17:
        /*0064*/ 	.byte	0x03, 0x19
        /*0066*/ 	.short	0x001c


	//----- nvinfo : EIATTR_PARAM_CBANK
	.align		4
        /*0068*/ 	.byte	0x04, 0x0a
        /*006a*/ 	.short	(.L_19 - .L_18)
	.align		4
.L_18:
        /*006c*/ 	.word	index@(.nv.constant0._Z10matrixMultPiS_S_i)
        /*0070*/ 	.short	0x0380
        /*0072*/ 	.short	0x001c


	//----- nvinfo : EIATTR_SW_WAR
	.align		4
.L_19:
        /*0074*/ 	.byte	0x04, 0x36
        /*0076*/ 	.short	(.L_21 - .L_20)
.L_20:
        /*0078*/ 	.word	0x00000008
.L_21:


//--------------------- .nv.callgraph             --------------------------
	.section	.nv.callgraph,"",@"SHT_CUDA_CALLGRAPH"
	.align	4
	.sectionentsize	8
	.align		4
        /*0000*/ 	.word	0x00000000
	.align		4
        /*0004*/ 	.word	0xffffffff
	.align		4
        /*0008*/ 	.word	0x00000000
	.align		4
        /*000c*/ 	.word	0xfffffffe
	.align		4
        /*0010*/ 	.word	0x00000000
	.align		4
        /*0014*/ 	.word	0xfffffffd
	.align		4
        /*0018*/ 	.word	0x00000000
	.align		4
        /*001c*/ 	.word	0xfffffffc


//--------------------- .text._Z10matrixMultPiS_S_i --------------------------
	.section	.text._Z10matrixMultPiS_S_i,"ax",@progbits
	.align	128
        .global         _Z10matrixMultPiS_S_i
        .type           _Z10matrixMultPiS_S_i,@function
        .size           _Z10matrixMultPiS_S_i,(.L_x_5 - _Z10matrixMultPiS_S_i)
        .other          _Z10matrixMultPiS_S_i,@"STO_CUDA_ENTRY STV_DEFAULT"
_Z10matrixMultPiS_S_i:
.text._Z10matrixMultPiS_S_i:
[----:B------:R-:W-:Y:S01]  /*0000*/  LDC R1, c[0x0][0x37c] ;  /* 0x0000df00ff017b82 */ /* 0x000fe20000000800 */
[----:B------:R-:W0:Y:S01]  /*0010*/  S2R R0, SR_TID.X ;  /* 0x0000000000007919 */ /* 0x000e220000002100 */
[----:B------:R-:W0:Y:S01]  /*0020*/  LDCU UR4, c[0x0][0x360] ;  /* 0x00006c00ff0477ac */ /* 0x000e220008000800 */
[----:B------:R-:W0:Y:S01]  /*0030*/  S2R R3, SR_CTAID.X ;  /* 0x0000000000037919 */ /* 0x000e220000002500 */
[----:B------:R-:W1:Y:S01]  /*0040*/  LDCU UR5, c[0x0][0x364] ;  /* 0x00006c80ff0577ac */ /* 0x000e620008000800 */
[----:B------:R-:W1:Y:S01]  /*0050*/  S2R R13, SR_TID.Y ;  /* 0x00000000000d7919 */ /* 0x000e620000002200 */
[----:B------:R-:W2:Y:S01]  /*0060*/  LDCU UR20, c[0x0][0x398] ;  /* 0x00007300ff1477ac */ /* 0x000ea20008000800 */
[----:B------:R-:W1:Y:S01]  /*0070*/  S2R R2, SR_CTAID.Y ;  /* 0x0000000000027919 */ /* 0x000e620000002600 */
[----:B0-----:R-:W-:Y:S02]  /*0080*/  IMAD R0, R3, UR4, R0 ;  /* 0x0000000403007c24 */ /* 0x001fe4000f8e0200 */
[----:B-1----:R-:W-:-:S05]  /*0090*/  IMAD R13, R2, UR5, R13 ;  /* 0x00000005020d7c24 */ /* 0x002fca000f8e020d */
[----:B------:R-:W-:-:S04]  /*00a0*/  VIMNMX R2, PT, PT, R0, R13, !PT ;  /* 0x0000000d00027248 */ /* 0x000fc80007fe0100 */
[----:B--2---:R-:W-:-:S13]  /*00b0*/  ISETP.GE.AND P0, PT, R2, UR20, PT ;  /* 0x0000001402007c0c */ /* 0x004fda000bf06270 */
[----:B------:R-:W-:Y:S05]  /*00c0*/  @P0 EXIT ;  /* 0x000000000000094d */ /* 0x000fea0003800000 */
[----:B------:R-:W-:Y:S01]  /*00d0*/  UISETP.GE.U32.AND UP0, UPT, UR20, 0x8, UPT ;  /* 0x000000081400788c */ /* 0x000fe2000bf06070 */
[----:B------:R-:W-:Y:S02]  /*00e0*/  HFMA2 R12, -RZ, RZ, 0, 0 ;  /* 0x00000000ff0c7431 */ /* 0x000fe400000001ff */
[----:B------:R-:W-:Y:S01]  /*00f0*/  IMAD R13, R13, UR20, RZ ;  /* 0x000000140d0d7c24 */ /* 0x000fe2000f8e02ff */
[----:B------:R-:W-:Y:S01]  /*0100*/  UMOV UR4, URZ ;  /* 0x000000ff00047c82 */ /* 0x000fe20008000000 */
[----:B------:R-:W0:Y:S04]  /*0110*/  LDCU.64 UR18, c[0x0][0x358] ;  /* 0x00006b00ff1277ac */ /* 0x000e280008000a00 */
[----:B------:R-:W-:Y:S05]  /*0120*/  BRA.U !UP0, `(.L_x_0) ;  /* 0x0000000508047547 */ /* 0x000fea000b800000 */
[----:B------:R-:W1:Y:S01]  /*0130*/  LDCU.128 UR24, c[0x0][0x380] ;  /* 0x00007000ff1877ac */ /* 0x000e620008000c00 */
[----:B------:R-:W-:Y:S02]  /*0140*/  MOV R12, RZ ;  /* 0x000000ff000c7202 */ /* 0x000fe40000000f00 */
[----:B------:R-:W-:Y:S01]  /*0150*/  MOV R14, R0 ;  /* 0x00000000000e7202 */ /* 0x000fe20000000f00 */
[----:B------:R-:W-:-:S04]  /*0160*/  ULOP3.LUT UR4, UR20, 0x7ffffff8, URZ, 0xc0, !UPT ;  /* 0x7ffffff814047892 */ /* 0x000fc8000f8ec0ff */
[----:B------:R-:W-:Y:S01]  /*0170*/  UIADD3 UR5, UPT, UPT, -UR4, URZ, URZ ;  /* 0x000000ff04057290 */ /* 0x000fe2000fffe1ff */
[----:B-1----:R-:W-:Y:S01]  /*0180*/  MOV R2, UR24 ;  /* 0x0000001800027c02 */ /* 0x002fe20008000f00 */
[----:B------:R-:W-:Y:S01]  /*0190*/  UIMAD.WIDE UR6, UR20, 0x8, UR26 ;  /* 0x00000008140678a5 */ /* 0x000fe2000f8e021a */
[----:B------:R-:W-:Y:S01]  /*01a0*/  MOV R3, UR25 ;  /* 0x0000001900037c02 */ /* 0x000fe20008000f00 */
[----:B------:R-:W-:Y:S02]  /*01b0*/  UIMAD.WIDE UR8, UR20, 0xc, UR26 ;  /* 0x0000000c140878a5 */ /* 0x000fe4000f8e021a */
[----:B------:R-:W-:Y:S01]  /*01c0*/  UIMAD.WIDE UR10, UR20, 0x10, UR26 ;  /* 0x00000010140a78a5 */ /* 0x000fe2000f8e021a */
[----:B------:R-:W-:Y:S01]  /*01d0*/  IMAD.WIDE.U32 R2, R13, 0x4, R2 ;  /* 0x000000040d027825 */ /* 0x000fe200078e0002 */
[----:B------:R-:W-:Y:S02]  /*01e0*/  UIMAD.WIDE UR12, UR20, 0x14, UR26 ;  /* 0x00000014140c78a5 */ /* 0x000fe4000f8e021a */
[----:B------:R-:W-:Y:S01]  /*01f0*/  UIMAD.WIDE UR14, UR20, 0x18, UR26 ;  /* 0x00000018140e78a5 */ /* 0x000fe2000f8e021a */
[----:B------:R-:W-:Y:S01]  /*0200*/  IADD3 R2, P0, PT, R2, 0x10, RZ ;  /* 0x0000001002027810 */ /* 0x000fe20007f1e0ff */
[----:B------:R-:W-:-:S03]  /*0210*/  UIMAD.WIDE UR16, UR20, 0x1c, UR26 ;  /* 0x0000001c141078a5 */ /* 0x000fc6000f8e021a */
[----:B------:R-:W-:-:S09]  /*0220*/  IADD3.X R3, PT, PT, RZ, R3, RZ, P0, !PT ;  /* 0x00000003ff037210 */ /* 0x000fd200007fe4ff */
.L_x_1:
[----:B------:R-:W-:Y:S01]  /*0230*/  UIMAD.WIDE UR22, UR20, 0x4, UR26 ;  /* 0x00000004141678a5 */ /* 0x000fe2000f8e021a */
[----:B------:R-:W-:Y:S02]  /*0240*/  IMAD.MOV.U32 R23, RZ, RZ, 0x4 ;  /* 0x00000004ff177424 */ /* 0x000fe400078e00ff */
[----:B------:R-:W-:Y:S01]  /*0250*/  HFMA2 R11, -RZ, RZ, 0, 2.384185791015625e-07 ;  /* 0x00000004ff0b7431 */ /* 0x000fe200000001ff */
[----:B------:R-:W-:Y:S01]  /*0260*/  MOV R25, 0x4 ;  /* 0x0000000400197802 */ /* 0x000fe20000000f00 */
[----:B0-----:R-:W2:Y:S01]  /*0270*/  LDG.E R21, desc[UR18][R2.64+-0x10] ;  /* 0xfffff01202157981 */ /* 0x001ea2000c1e1900 */
[C---:B------:R-:W-:Y:S01]  /*0280*/  IMAD.WIDE R22, R14.reuse, R23, UR26 ;  /* 0x0000001a0e167e25 */ /* 0x040fe2000f8e0217 */
[----:B------:R-:W-:Y:S02]  /*0290*/  MOV R8, UR22 ;  /* 0x0000001600087c02 */ /* 0x000fe40008000f00 */
[----:B------:R-:W-:Y:S01]  /*02a0*/  MOV R9, UR23 ;  /* 0x0000001700097c02 */ /* 0x000fe20008000f00 */
[----:B------:R-:W3:Y:S02]  /*02b0*/  LDG.E R19, desc[UR18][R2.64+-0xc] ;  /* 0xfffff41202137981 */ /* 0x000ee4000c1e1900 */
[----:B------:R-:W-:-:S02]  /*02c0*/  IMAD.WIDE R8, R14, 0x4, R8 ;  /* 0x000000040e087825 */ /* 0x000fc400078e0208 */
[----:B------:R-:W2:Y:S01]  /*02d0*/  LDG.E R22, desc[UR18][R22.64] ;  /* 0x0000001216167981 */ /* 0x000ea2000c1e1900 */
[----:B------:R-:W-:Y:S01]  /*02e0*/  MOV R5, 0x4 ;  /* 0x0000000400057802 */ /* 0x000fe20000000f00 */
[C---:B------:R-:W-:Y:S02]  /*02f0*/  IMAD.WIDE R24, R14.reuse, R25, UR6 ;  /* 0x000000060e187e25 */ /* 0x040fe4000f8e0219 */
[----:B------:R0:W3:Y:S02]  /*0300*/  LDG.E R20, desc[UR18][R8.64] ;  /* 0x0000001208147981 */ /* 0x0000e4000c1e1900 */
[----:B------:R-:W-:Y:S02]  /*0310*/  IMAD.WIDE R10, R14, R11, UR8 ;  /* 0x000000080e0a7e25 */ /* 0x000fe4000f8e020b */
[----:B------:R-:W4:Y:S04]  /*0320*/  LDG.E R18, desc[UR18][R24.64] ;  /* 0x0000001218127981 */ /* 0x000f28000c1e1900 */
[----:B------:R-:W4:Y:S01]  /*0330*/  LDG.E R17, desc[UR18][R2.64+-0x8] ;  /* 0xfffff81202117981 */ /* 0x000f22000c1e1900 */
[----:B0-----:R-:W-:-:S02]  /*0340*/  HFMA2 R9, -RZ, RZ, 0, 2.384185791015625e-07 ;  /* 0x00000004ff097431 */ /* 0x001fc400000001ff */
[----:B------:R-:W-:Y:S01]  /*0350*/  IMAD.MOV.U32 R7, RZ, RZ, 0x4 ;  /* 0x00000004ff077424 */ /* 0x000fe200078e00ff */
[----:B------:R0:W5:Y:S01]  /*0360*/  LDG.E R16, desc[UR18][R10.64] ;  /* 0x000000120a107981 */ /* 0x000162000c1e1900 */
[----:B------:R-:W-:-:S03]  /*0370*/  IMAD.WIDE R4, R14, R5, UR10 ;  /* 0x0000000a0e047e25 */ /* 0x000fc6000f8e0205 */
[----:B------:R-:W5:Y:S01]  /*0380*/  LDG.E R15, desc[UR18][R2.64+-0x4] ;  /* 0xfffffc12020f7981 */ /* 0x000f62000c1e1900 */
[C---:B------:R-:W-:Y:S01]  /*0390*/  IMAD.WIDE R6, R14.reuse, R7, UR12 ;  /* 0x0000000c0e067e25 */ /* 0x040fe2000f8e0207 */
[----:B------:R-:W-:Y:S02]  /*03a0*/  MOV R27, 0x4 ;  /* 0x00000004001b7802 */ /* 0x000fe40000000f00 */
[----:B------:R1:W5:Y:S01]  /*03b0*/  LDG.E R4, desc[UR18][R4.64] ;  /* 0x0000001204047981 */ /* 0x000362000c1e1900 */
[----:B------:R-:W-:-:S03]  /*03c0*/  IMAD.WIDE R8, R14, R9, UR14 ;  /* 0x0000000e0e087e25 */ /* 0x000fc6000f8e0209 */
[----:B------:R-:W5:Y:S01]  /*03d0*/  LDG.E R23, desc[UR18][R2.64] ;  /* 0x0000001202177981 */ /* 0x000f62000c1e1900 */
[----:B0-----:R-:W-:-:S03]  /*03e0*/  IMAD.WIDE R10, R14, R27, UR16 ;  /* 0x000000100e0a7e25 */ /* 0x001fc6000f8e021b */
[----:B------:R-:W5:Y:S04]  /*03f0*/  LDG.E R7, desc[UR18][R6.64] ;  /* 0x0000001206077981 */ /* 0x000f68000c1e1900 */
[----:B------:R-:W5:Y:S04]  /*0400*/  LDG.E R24, desc[UR18][R2.64+0x4] ;  /* 0x0000041202187981 */ /* 0x000f68000c1e1900 */
[----:B------:R-:W5:Y:S04]  /*0410*/  LDG.E R8, desc[UR18][R8.64] ;  /* 0x0000001208087981 */ /* 0x000f68000c1e1900 */
[----:B------:R-:W5:Y:S04]  /*0420*/  LDG.E R25, desc[UR18][R2.64+0x8] ;  /* 0x0000081202197981 */ /* 0x000f68000c1e1900 */
[----:B------:R-:W5:Y:S04]  /*0430*/  LDG.E R10, desc[UR18][R10.64] ;  /* 0x000000120a0a7981 */ /* 0x000f68000c1e1900 */
[----:B------:R0:W5:Y:S01]  /*0440*/  LDG.E R27, desc[UR18][R2.64+0xc] ;  /* 0x00000c12021b7981 */ /* 0x000162000c1e1900 */
[----:B------:R-:W-:-:S04]  /*0450*/  UIADD3 UR5, UPT, UPT, UR5, 0x8, URZ ;  /* 0x0000000805057890 */ /* 0x000fc8000fffe0ff */
[----:B------:R-:W-:Y:S01]  /*0460*/  UISETP.NE.AND UP0, UPT, UR5, URZ, UPT ;  /* 0x000000ff0500728c */ /* 0x000fe2000bf05270 */
[----:B-1----:R-:W-:Y:S02]  /*0470*/  MOV R5, UR20 ;  /* 0x0000001400057c02 */ /* 0x002fe40008000f00 */
[----:B0-----:R-:W-:Y:S02]  /*0480*/  IADD3 R2, P0, PT, R2, 0x20, RZ ;  /* 0x0000002002027810 */ /* 0x001fe40007f1e0ff */
[----:B------:R-:W-:Y:S02]  /*0490*/  LEA R14, R5, R14, 0x3 ;  /* 0x0000000e050e7211 */ /* 0x000fe400078e18ff */
[----:B------:R-:W-:Y:S01]  /*04a0*/  IADD3.X R3, PT, PT, RZ, R3, RZ, P0, !PT ;  /* 0x00000003ff037210 */ /* 0x000fe200007fe4ff */
[----:B--2---:R-:W-:-:S04]  /*04b0*/  IMAD R21, R21, R22, R12 ;  /* 0x0000001615157224 */ /* 0x004fc800078e020c */
[----:B---3--:R-:W-:-:S04]  /*04c0*/  IMAD R19, R19, R20, R21 ;  /* 0x0000001413137224 */ /* 0x008fc800078e0215 */
[----:B----4-:R-:W-:-:S04]  /*04d0*/  IMAD R17, R17, R18, R19 ;  /* 0x0000001211117224 */ /* 0x010fc800078e0213 */
[----:B-----5:R-:W-:-:S04]  /*04e0*/  IMAD R15, R15, R16, R17 ;  /* 0x000000100f0f7224 */ /* 0x020fc800078e0211 */
[----:B------:R-:W-:-:S04]  /*04f0*/  IMAD R4, R23, R4, R15 ;  /* 0x0000000417047224 */ /* 0x000fc800078e020f */
[----:B------:R-:W-:-:S04]  /*0500*/  IMAD R4, R24, R7, R4 ;  /* 0x0000000718047224 */ /* 0x000fc800078e0204 */
[----:B------:R-:W-:-:S04]  /*0510*/  IMAD R4, R25, R8, R4 ;  /* 0x0000000819047224 */ /* 0x000fc800078e0204 */
[----:B------:R-:W-:Y:S01]  /*0520*/  IMAD R12, R27, R10, R4 ;  /* 0x0000000a1b0c7224 */ /* 0x000fe200078e0204 */
[----:B------:R-:W-:Y:S06]  /*0530*/  BRA.U UP0, `(.L_x_1) ;  /* 0xfffffffd003c7547 */ /* 0x000fec000b83ffff */
.L_x_0:
[----:B------:R-:W-:-:S04]  /*0540*/  ULOP3.LUT UR6, UR20, 0x7, URZ, 0xc0, !UPT ;  /* 0x0000000714067892 */ /* 0x000fc8000f8ec0ff */
[----:B------:R-:W-:-:S09]  /*0550*/  UISETP.NE.AND UP0, UPT, UR6, URZ, UPT ;  /* 0x000000ff0600728c */ /* 0x000fd2000bf05270 */
[----:B------:R-:W-:Y:S05]  /*0560*/  BRA.U !UP0, `(.L_x_2) ;  /* 0x0000000508387547 */ /* 0x000fea000b800000 */
[----:B------:R-:W-:Y:S02]  /*0570*/  UISETP.GE.U32.AND UP0, UPT, UR6, 0x4, UPT ;  /* 0x000000040600788c */ /* 0x000fe4000bf06070 */
[----:B------:R-:W-:-:S04]  /*0580*/  ULOP3.LUT UR5, UR20, 0x3, URZ, 0xc0, !UPT ;  /* 0x0000000314057892 */ /* 0x000fc8000f8ec0ff */
[----:B------:R-:W-:-:S03]  /*0590*/  UISETP.NE.AND UP1, UPT, UR5, URZ, UPT ;  /* 0x000000ff0500728c */ /* 0x000fc6000bf25270 */
[----:B------:R-:W-:Y:S08]  /*05a0*/  BRA.U !UP0, `(.L_x_3) ;  /* 0x00000001087c7547 */ /* 0x000ff0000b800000 */
[----:B------:R-:W1:Y:S01]  /*05b0*/  LDC.64 R6, c[0x0][0x388] ;  /* 0x0000e200ff067b82 */ /* 0x000e620000000a00 */
[----:B------:R-:W2:Y:S01]  /*05c0*/  LDCU.64 UR6, c[0x0][0x380] ;  /* 0x00007000ff0677ac */ /* 0x000ea20008000a00 */
[----:B------:R-:W-:Y:S01]  /*05d0*/  IMAD.U32 R9, RZ, RZ, UR4 ;  /* 0x00000004ff097e24 */ /* 0x000fe2000f8e00ff */
[C---:B------:R-:W-:Y:S02]  /*05e0*/  IADD3 R3, PT, PT, R13.reuse, UR4, RZ ;  /* 0x000000040d037c10 */ /* 0x040fe4000fffe0ff */
[----:B------:R-:W-:Y:S01]  /*05f0*/  IADD3 R10, P0, PT, R13, UR4, RZ ;  /* 0x000000040d0a7c10 */ /* 0x000fe2000ff1e0ff */
[----:B------:R-:W-:Y:S01]  /*0600*/  IMAD R9, R9, UR20, R0 ;  /* 0x0000001409097c24 */ /* 0x000fe2000f8e0200 */
[----:B------:R-:W-:Y:S01]  /*0610*/  MOV R11, UR20 ;  /* 0x00000014000b7c02 */ /* 0x000fe20008000f00 */
[----:B------:R-:W3:Y:S01]  /*0620*/  LDC.64 R4, c[0x0][0x380] ;  /* 0x0000e000ff047b82 */ /* 0x000ee20000000a00 */
[----:B------:R-:W-:Y:S01]  /*0630*/  MOV R15, UR20 ;  /* 0x00000014000f7c02 */ /* 0x000fe20008000f00 */
[----:B-1----:R-:W-:Y:S01]  /*0640*/  IMAD.WIDE R6, R9, 0x4, R6 ;  /* 0x0000000409067825 */ /* 0x002fe200078e0206 */
[----:B------:R-:W-:-:S05]  /*0650*/  MOV R9, UR20 ;  /* 0x0000001400097c02 */ /* 0x000fca0008000f00 */
[----:B------:R-:W-:Y:S02]  /*0660*/  IMAD.WIDE R8, R9, 0x4, R6 ;  /* 0x0000000409087825 */ /* 0x000fe400078e0206 */
[----:B0-----:R-:W4:Y:S02]  /*0670*/  LDG.E R6, desc[UR18][R6.64] ;  /* 0x0000001206067981 */ /* 0x001f24000c1e1900 */
[----:B---3--:R-:W-:Y:S01]  /*0680*/  IMAD.WIDE.U32 R4, R3, 0x4, R4 ;  /* 0x0000000403047825 */ /* 0x008fe200078e0004 */
[----:B------:R-:W-:Y:S01]  /*0690*/  IADD3.X R3, PT, PT, RZ, RZ, RZ, P0, !PT ;  /* 0x000000ffff037210 */ /* 0x000fe200007fe4ff */
[----:B------:R-:W3:Y:S01]  /*06a0*/  LDG.E R17, desc[UR18][R8.64] ;  /* 0x0000001208117981 */ /* 0x000ee2000c1e1900 */
[----:B--2---:R-:W-:-:S03]  /*06b0*/  LEA R2, P0, R10, UR6, 0x2 ;  /* 0x000000060a027c11 */ /* 0x004fc6000f8010ff */
[----:B------:R-:W4:Y:S01]  /*06c0*/  LDG.E R5, desc[UR18][R4.64] ;  /* 0x0000001204057981 */ /* 0x000f22000c1e1900 */
[----:B------:R-:W-:Y:S01]  /*06d0*/  LEA.HI.X R3, R10, UR7, R3, 0x2, P0 ;  /* 0x000000070a037c11 */ /* 0x000fe200080f1403 */
[----:B------:R-:W-:-:S04]  /*06e0*/  IMAD.WIDE R10, R11, 0x4, R8 ;  /* 0x000000040b0a7825 */ /* 0x000fc800078e0208 */
[----:B------:R-:W3:Y:S01]  /*06f0*/  LDG.E R16, desc[UR18][R2.64+0x4] ;  /* 0x0000041202107981 */ /* 0x000ee2000c1e1900 */
[----:B------:R-:W-:-:S03]  /*0700*/  IMAD.WIDE R14, R15, 0x4, R10 ;  /* 0x000000040f0e7825 */ /* 0x000fc600078e020a */
[----:B------:R-:W2:Y:S04]  /*0710*/  LDG.E R19, desc[UR18][R10.64] ;  /* 0x000000120a137981 */ /* 0x000ea8000c1e1900 */
[----:B------:R-:W2:Y:S04]  /*0720*/  LDG.E R18, desc[UR18][R2.64+0x8] ;  /* 0x0000081202127981 */ /* 0x000ea8000c1e1900 */
[----:B------:R-:W5:Y:S04]  /*0730*/  LDG.E R20, desc[UR18][R2.64+0xc] ;  /* 0x00000c1202147981 */ /* 0x000f68000c1e1900 */
[----:B------:R-:W5:Y:S01]  /*0740*/  LDG.E R14, desc[UR18][R14.64] ;  /* 0x000000120e0e7981 */ /* 0x000f62000c1e1900 */
[----:B------:R-:W-:Y:S01]  /*0750*/  UIADD3 UR4, UPT, UPT, UR4, 0x4, URZ ;  /* 0x0000000404047890 */ /* 0x000fe2000fffe0ff */
[----:B----4-:R-:W-:-:S04]  /*0760*/  IMAD R5, R5, R6, R12 ;  /* 0x0000000605057224 */ /* 0x010fc800078e020c */
[----:B---3--:R-:W-:-:S04]  /*0770*/  IMAD R5, R16, R17, R5 ;  /* 0x0000001110057224 */ /* 0x008fc800078e0205 */
[----:B--2---:R-:W-:-:S04]  /*0780*/  IMAD R5, R18, R19, R5 ;  /* 0x0000001312057224 */ /* 0x004fc800078e0205 */
[----:B-----5:R-:W-:-:S07]  /*0790*/  IMAD R12, R20, R14, R5 ;  /* 0x0000000e140c7224 */ /* 0x020fce00078e0205 */
.L_x_3:
[----:B------:R-:W-:Y:S05]  /*07a0*/  BRA.U !UP1, `(.L_x_2) ;  /* 0x0000000109a87547 */ /* 0x000fea000b800000 */
[----:B------:R-:W-:Y:S01]  /*07b0*/  UISETP.NE.AND UP0, UPT, UR5, 0x1, UPT ;  /* 0x000000010500788c */ /* 0x000fe2000bf05270 */
[----:B------:R-:W-:Y:S01]  /*07c0*/  MOV R7, UR4 ;  /* 0x0000000400077c02 */ /* 0x000fe20008000f00 */
[----:B------:R-:W-:Y:S02]  /*07d0*/  ULOP3.LUT UR5, UR20, 0x1, URZ, 0xc0, !UPT ;  /* 0x0000000114057892 */ /* 0x000fe4000f8ec0ff */
[----:B------:R-:W-:Y:S02]  /*07e0*/  MOV R15, UR20 ;  /* 0x00000014000f7c02 */ /* 0x000fe40008000f00 */
[----:B------:R-:W-:Y:S01]  /*07f0*/  UISETP.NE.U32.AND UP1, UPT, UR5, 0x1, UPT ;  /* 0x000000010500788c */ /* 0x000fe2000bf25070 */
[----:B------:R-:W-:-:S04]  /*0800*/  PLOP3.LUT P1, PT, PT, PT, UP0, 0x80, 0x8 ;  /* 0x000000000008781c */ /* 0x000fc80003f2f008 */
[----:B------:R-:W1:Y:S01]  /*0810*/  @UP0 LDCU.128 UR8, c[0x0][0x380] ;  /* 0x00007000ff0807ac */ /* 0x000e620008000c00 */
[----:B------:R-:W-:Y:S01]  /*0820*/  PLOP3.LUT P0, PT, PT, PT, UP1, 0x80, 0x8 ;  /* 0x000000000008781c */ /* 0x000fe20003f0f018 */
[----:B------:R-:W2:Y:S04]  /*0830*/  @UP0 LDCU.64 UR6, c[0x0][0x380] ;  /* 0x00007000ff0607ac */ /* 0x000ea80008000a00 */
[----:B------:R-:W3:Y:S03]  /*0840*/  @!UP1 LDCU.128 UR12, c[0x0][0x380] ;  /* 0x00007000ff0c97ac */ /* 0x000ee60008000c00 */
[C---:B------:R-:W-:Y:S02]  /*0850*/  @P1 IADD3 R3, PT, PT, R13.reuse, UR4, RZ ;  /* 0x000000040d031c10 */ /* 0x040fe4000fffe0ff */
[----:B------:R-:W-:Y:S01]  /*0860*/  @P1 IADD3 R6, P2, PT, R13, UR4, RZ ;  /* 0x000000040d061c10 */ /* 0x000fe2000ff5e0ff */
[----:B------:R-:W-:Y:S01]  /*0870*/  @UP0 UIADD3 UR4, UPT, UPT, UR4, 0x2, URZ ;  /* 0x0000000204040890 */ /* 0x000fe2000fffe0ff */
[----:B-1----:R-:W-:Y:S01]  /*0880*/  MOV R11, UR9 ;  /* 0x00000009000b7c02 */ /* 0x002fe20008000f00 */
[----:B------:R-:W-:Y:S01]  /*0890*/  IMAD.U32 R10, RZ, RZ, UR8 ;  /* 0x00000008ff0a7e24 */ /* 0x000fe2000f8e00ff */
[----:B------:R-:W-:-:S02]  /*08a0*/  MOV R4, UR10 ;  /* 0x0000000a00047c02 */ /* 0x000fc40008000f00 */
[----:B------:R-:W-:Y:S01]  /*08b0*/  MOV R5, UR11 ;  /* 0x0000000b00057c02 */ /* 0x000fe20008000f00 */
[----:B------:R-:W-:-:S04]  /*08c0*/  @P1 IMAD.WIDE.U32 R10, R3, 0x4, R10 ;  /* 0x00000004030a1825 */ /* 0x000fc800078e000a */
[----:B------:R-:W-:Y:S01]  /*08d0*/  @P1 IMAD R3, R7, UR20, R0 ;  /* 0x0000001407031c24 */ /* 0x000fe2000f8e0200 */
[----:B------:R-:W-:Y:S01]  /*08e0*/  @P1 IADD3.X R7, PT, PT, RZ, RZ, RZ, P2, !PT ;  /* 0x000000ffff071210 */ /* 0x000fe200017fe4ff */
[----:B------:R-:W-:Y:S01]  /*08f0*/  IMAD.U32 R19, RZ, RZ, UR4 ;  /* 0x00000004ff137e24 */ /* 0x000fe2000f8e00ff */
[C---:B--2---:R-:W-:Y:S01]  /*0900*/  @P1 LEA R2, P2, R6.reuse, UR6, 0x2 ;  /* 0x0000000606021c11 */ /* 0x044fe2000f8410ff */
[----:B------:R-:W-:Y:S01]  /*0910*/  @P1 IMAD.WIDE R4, R3, 0x4, R4 ;  /* 0x0000000403041825 */ /* 0x000fe200078e0204 */
[----:B------:R-:W-:Y:S01]  /*0920*/  @!P0 IADD3 R17, PT, PT, R13, UR4, RZ ;  /* 0x000000040d118c10 */ /* 0x000fe2000fffe0ff */
[----:B0-----:R-:W2:Y:S01]  /*0930*/  @P1 LDG.E R11, desc[UR18][R10.64] ;  /* 0x000000120a0b1981 */ /* 0x001ea2000c1e1900 */
[----:B------:R-:W-:Y:S01]  /*0940*/  @P1 LEA.HI.X R3, R6, UR7, R7, 0x2, P2 ;  /* 0x0000000706031c11 */ /* 0x000fe200090f1407 */
[----:B------:R-:W-:Y:S01]  /*0950*/  @!P0 IMAD R19, R19, UR20, R0 ;  /* 0x0000001413138c24 */ /* 0x000fe2000f8e0200 */
[----:B---3--:R-:W-:Y:S01]  /*0960*/  MOV R6, UR12 ;  /* 0x0000000c00067c02 */ /* 0x008fe20008000f00 */
[----:B------:R-:W-:Y:S01]  /*0970*/  @P1 IMAD.WIDE R14, R15, 0x4, R4 ;  /* 0x000000040f0e1825 */ /* 0x000fe200078e0204 */
[----:B------:R-:W-:Y:S01]  /*0980*/  MOV R7, UR13 ;  /* 0x0000000d00077c02 */ /* 0x000fe20008000f00 */
[----:B------:R-:W2:Y:S01]  /*0990*/  @P1 LDG.E R4, desc[UR18][R4.64] ;  /* 0x0000001204041981 */ /* 0x000ea2000c1e1900 */
[----:B------:R-:W-:-:S02]  /*09a0*/  MOV R8, UR14 ;  /* 0x0000000e00087c02 */ /* 0x000fc40008000f00 */
[----:B------:R-:W-:Y:S01]  /*09b0*/  MOV R9, UR15 ;  /* 0x0000000f00097c02 */ /* 0x000fe20008000f00 */
[----:B------:R-:W-:Y:S01]  /*09c0*/  @!P0 IMAD.WIDE.U32 R6, R17, 0x4, R6 ;  /* 0x0000000411068825 */ /* 0x000fe200078e0006 */
[----:B------:R-:W3:Y:S03]  /*09d0*/  @P1 LDG.E R14, desc[UR18][R14.64] ;  /* 0x000000120e0e1981 */ /* 0x000ee6000c1e1900 */
[----:B------:R-:W-:Y:S01]  /*09e0*/  @!P0 IMAD.WIDE R8, R19, 0x4, R8 ;  /* 0x0000000413088825 */ /* 0x000fe200078e0208 */
[----:B------:R-:W3:Y:S04]  /*09f0*/  @P1 LDG.E R2, desc[UR18][R2.64+0x4] ;  /* 0x0000041202021981 */ /* 0x000ee8000c1e1900 */
[----:B------:R-:W4:Y:S04]  /*0a00*/  @!P0 LDG.E R7, desc[UR18][R6.64] ;  /* 0x0000001206078981 */ /* 0x000f28000c1e1900 */
[----:B------:R-:W4:Y:S01]  /*0a10*/  @!P0 LDG.E R8, desc[UR18][R8.64] ;  /* 0x0000001208088981 */ /* 0x000f22000c1e1900 */
[----:B--2---:R-:W-:-:S04]  /*0a20*/  @P1 IMAD R11, R11, R4, R12 ;  /* 0x000000040b0b1224 */ /* 0x004fc800078e020c */
[----:B---3--:R-:W-:-:S04]  /*0a30*/  @P1 IMAD R12, R2, R14, R11 ;  /* 0x0000000e020c1224 */ /* 0x008fc800078e020b */
[----:B----4-:R-:W-:-:S07]  /*0a40*/  @!P0 IMAD R12, R7, R8, R12 ;  /* 0x00000008070c8224 */ /* 0x010fce00078e020c */
.L_x_2:
[----:B------:R-:W1:Y:S01]  /*0a50*/  LDC.64 R2, c[0x0][0x390] ;  /* 0x0000e400ff027b82 */ /* 0x000e620000000a00 */
[----:B------:R-:W-:-:S05]  /*0a60*/  IADD3 R13, PT, PT, R0, R13, RZ ;  /* 0x0000000d000d7210 */ /* 0x000fca0007ffe0ff */
[----:B-1----:R-:W-:-:S05]  /*0a70*/  IMAD.WIDE R2, R13, 0x4, R2 ;  /* 0x000000040d027825 */ /* 0x002fca00078e0202 */
[----:B0-----:R-:W-:Y:S01]  /*0a80*/  STG.E desc[UR18][R2.64], R12 ;  /* 0x0000000c02007986 */ /* 0x001fe2000c101912 */
[----:B------:R-:W-:Y:S05]  /*0a90*/  EXIT ;  /* 0x000000000000794d */ /* 0x000fea0003800000 */
.L_x_4:
[----:B------:R-:W-:-:S00]  /*0aa0*/  BRA `(.L_x_4) ;  /* 0xfffffffc00fc7947 */ /* 0x000fc0000383ffff */
[----:B------:R-:W-:-:S00]  /*0ab0*/  NOP ;  /* 0x0000000000007918 */ /* 0x000fc00000000000 */
        /* <DEDUP_REMOVED lines=12> */
.L_x_5:


//--------------------- .nv.shared.reserved.0     --------------------------
	.section	.nv.shared.reserved.0,"aw",@nobits
	.weak		__nv_reservedSMEM_offset_0_alias
	.size		__nv_reservedSMEM_offset_0_alias, 0, 64
	.other		__nv_reservedSMEM_offset_0_alias,@"STO_CUDA_RESERVED_SHARED STV_DEFAULT"
__nv_reservedSMEM_offset_0_alias:
	.zero		0
	.zero		64


//--------------------- .nv.constant0._Z10matrixMultPiS_S_i --------------------------
	.section	.nv.constant0._Z10matrixMultPiS_S_i,"a",@progbits
	.sectionflags	@""
	.align	4
.nv.constant0._Z10matrixMultPiS_S_i:
	.zero		924


//--------------------- SYMBOLS --------------------------

	.type		.nv.reservedSmem.offset0,@object
	.size		.nv.reservedSmem.offset0,0x4
